//
// Generated by NVIDIA NVVM Compiler
//
// Compiler Build ID: CL-36424714
// Cuda compilation tools, release 13.0, V13.0.88
// Based on NVVM 20.0.0
//

.version 9.0
.target sm_100
.address_size 64

	// .globl	_Z10matrix_mulPfS_S_iii

.visible .entry _Z10matrix_mulPfS_S_iii(
	.param .u64 .ptr .align 1 _Z10matrix_mulPfS_S_iii_param_0,
	.param .u64 .ptr .align 1 _Z10matrix_mulPfS_S_iii_param_1,
	.param .u64 .ptr .align 1 _Z10matrix_mulPfS_S_iii_param_2,
	.param .u32 _Z10matrix_mulPfS_S_iii_param_3,
	.param .u32 _Z10matrix_mulPfS_S_iii_param_4,
	.param .u32 _Z10matrix_mulPfS_S_iii_param_5
)
{
	.reg .pred 	%p<13>;
	.reg .b32 	%r<46>;
	.reg .b32 	%f<68>;
	.reg .b64 	%rd<40>;

	ld.param.u64 	%rd4, [_Z10matrix_mulPfS_S_iii_param_0];
	ld.param.u64 	%rd5, [_Z10matrix_mulPfS_S_iii_param_1];
	ld.param.u64 	%rd6, [_Z10matrix_mulPfS_S_iii_param_2];
	ld.param.u32 	%r22, [_Z10matrix_mulPfS_S_iii_param_3];
	ld.param.u32 	%r20, [_Z10matrix_mulPfS_S_iii_param_4];
	ld.param.u32 	%r23, [_Z10matrix_mulPfS_S_iii_param_5];
	cvta.to.global.u64 	%rd1, %rd6;
	cvta.to.global.u64 	%rd2, %rd5;
	mov.u32 	%r24, %ctaid.y;
	mov.u32 	%r25, %ntid.y;
	mov.u32 	%r26, %tid.y;
	mad.lo.s32 	%r27, %r24, %r25, %r26;
	mov.u32 	%r28, %ctaid.x;
	mov.u32 	%r29, %ntid.x;
	mov.u32 	%r30, %tid.x;
	mad.lo.s32 	%r2, %r28, %r29, %r30;
	setp.ge.s32 	%p1, %r2, %r22;
	setp.ge.s32 	%p2, %r27, %r23;
	or.pred  	%p3, %p1, %p2;
	@%p3 bra 	$L__BB0_14;
	setp.lt.s32 	%p4, %r20, 1;
	mov.f32 	%f67, 0f00000000;
	@%p4 bra 	$L__BB0_13;
	mul.lo.s32 	%r3, %r20, %r2;
	and.b32  	%r4, %r20, 7;
	setp.lt.u32 	%p5, %r20, 8;
	mov.f32 	%f67, 0f00000000;
	mov.b32 	%r44, 0;
	@%p5 bra 	$L__BB0_5;
	and.b32  	%r44, %r20, 2147483640;
	neg.s32 	%r42, %r44;
	shl.b32 	%r7, %r23, 3;
	add.s64 	%rd3, %rd2, 16;
	mov.f32 	%f67, 0f00000000;
	mul.wide.s32 	%rd11, %r23, 4;
	mov.u32 	%r40, %r3;
	mov.u32 	%r41, %r27;
$L__BB0_4:
	.pragma "nounroll";
	mul.wide.s32 	%rd7, %r40, 4;
	add.s64 	%rd8, %rd3, %rd7;
	ld.global.f32 	%f17, [%rd8+-16];
	mul.wide.s32 	%rd9, %r41, 4;
	add.s64 	%rd10, %rd1, %rd9;
	ld.global.f32 	%f18, [%rd10];
	fma.rn.f32 	%f19, %f17, %f18, %f67;
	ld.global.f32 	%f20, [%rd8+-12];
	add.s64 	%rd12, %rd10, %rd11;
	ld.global.f32 	%f21, [%rd12];
	fma.rn.f32 	%f22, %f20, %f21, %f19;
	ld.global.f32 	%f23, [%rd8+-8];
	add.s64 	%rd13, %rd12, %rd11;
	ld.global.f32 	%f24, [%rd13];
	fma.rn.f32 	%f25, %f23, %f24, %f22;
	ld.global.f32 	%f26, [%rd8+-4];
	add.s64 	%rd14, %rd13, %rd11;
	ld.global.f32 	%f27, [%rd14];
	fma.rn.f32 	%f28, %f26, %f27, %f25;
	ld.global.f32 	%f29, [%rd8];
	add.s64 	%rd15, %rd14, %rd11;
	ld.global.f32 	%f30, [%rd15];
	fma.rn.f32 	%f31, %f29, %f30, %f28;
	ld.global.f32 	%f32, [%rd8+4];
	add.s64 	%rd16, %rd15, %rd11;
	ld.global.f32 	%f33, [%rd16];
	fma.rn.f32 	%f34, %f32, %f33, %f31;
	ld.global.f32 	%f35, [%rd8+8];
	add.s64 	%rd17, %rd16, %rd11;
	ld.global.f32 	%f36, [%rd17];
	fma.rn.f32 	%f37, %f35, %f36, %f34;
	ld.global.f32 	%f38, [%rd8+12];
	add.s64 	%rd18, %rd17, %rd11;
	ld.global.f32 	%f39, [%rd18];
	fma.rn.f32 	%f67, %f38, %f39, %f37;
	add.s32 	%r42, %r42, 8;
	add.s32 	%r41, %r41, %r7;
	add.s32 	%r40, %r40, 8;
	setp.ne.s32 	%p6, %r42, 0;
	@%p6 bra 	$L__BB0_4;
$L__BB0_5:
	setp.eq.s32 	%p7, %r4, 0;
	@%p7 bra 	$L__BB0_13;
	and.b32  	%r15, %r20, 3;
	setp.lt.u32 	%p8, %r4, 4;
	@%p8 bra 	$L__BB0_8;
	add.s32 	%r32, %r44, %r3;
	mul.wide.s32 	%rd19, %r32, 4;
	add.s64 	%rd20, %rd2, %rd19;
	ld.global.f32 	%f41, [%rd20];
	mad.lo.s32 	%r33, %r44, %r23, %r27;
	mul.wide.s32 	%rd21, %r33, 4;
	add.s64 	%rd22, %rd1, %rd21;
	ld.global.f32 	%f42, [%rd22];
	fma.rn.f32 	%f43, %f41, %f42, %f67;
	ld.global.f32 	%f44, [%rd20+4];
	mul.wide.s32 	%rd23, %r23, 4;
	add.s64 	%rd24, %rd22, %rd23;
	ld.global.f32 	%f45, [%rd24];
	fma.rn.f32 	%f46, %f44, %f45, %f43;
	ld.global.f32 	%f47, [%rd20+8];
	add.s64 	%rd25, %rd24, %rd23;
	ld.global.f32 	%f48, [%rd25];
	fma.rn.f32 	%f49, %f47, %f48, %f46;
	ld.global.f32 	%f50, [%rd20+12];
	add.s64 	%rd26, %rd25, %rd23;
	ld.global.f32 	%f51, [%rd26];
	fma.rn.f32 	%f67, %f50, %f51, %f49;
	add.s32 	%r44, %r44, 4;
$L__BB0_8:
	setp.eq.s32 	%p9, %r15, 0;
	@%p9 bra 	$L__BB0_13;
	setp.eq.s32 	%p10, %r15, 1;
	@%p10 bra 	$L__BB0_11;
	add.s32 	%r34, %r44, %r3;
	mul.wide.s32 	%rd27, %r34, 4;
	add.s64 	%rd28, %rd2, %rd27;
	ld.global.f32 	%f53, [%rd28];
	mad.lo.s32 	%r35, %r44, %r23, %r27;
	mul.wide.s32 	%rd29, %r35, 4;
	add.s64 	%rd30, %rd1, %rd29;
	ld.global.f32 	%f54, [%rd30];
	fma.rn.f32 	%f55, %f53, %f54, %f67;
	ld.global.f32 	%f56, [%rd28+4];
	mul.wide.s32 	%rd31, %r23, 4;
	add.s64 	%rd32, %rd30, %rd31;
	ld.global.f32 	%f57, [%rd32];
	fma.rn.f32 	%f67, %f56, %f57, %f55;
	add.s32 	%r44, %r44, 2;
$L__BB0_11:
	and.b32  	%r36, %r20, 1;
	setp.eq.b32 	%p11, %r36, 1;
	not.pred 	%p12, %p11;
	@%p12 bra 	$L__BB0_13;
	add.s32 	%r37, %r44, %r3;
	mul.wide.s32 	%rd33, %r37, 4;
	add.s64 	%rd34, %rd2, %rd33;
	ld.global.f32 	%f58, [%rd34];
	mad.lo.s32 	%r38, %r44, %r23, %r27;
	mul.wide.s32 	%rd35, %r38, 4;
	add.s64 	%rd36, %rd1, %rd35;
	ld.global.f32 	%f59, [%rd36];
	fma.rn.f32 	%f67, %f58, %f59, %f67;
$L__BB0_13:
	mad.lo.s32 	%r39, %r23, %r2, %r27;
	cvta.to.global.u64 	%rd37, %rd4;
	mul.wide.s32 	%rd38, %r39, 4;
	add.s64 	%rd39, %rd37, %rd38;
	st.global.f32 	[%rd39], %f67;
$L__BB0_14:
	ret;

}


// ===== COMPILED SASS (sm_100) =====

	.target	sm_100

	.elftype	@"ET_EXEC"


//--------------------- .note.nv.tkinfo           --------------------------
	.section	.note.nv.tkinfo,"",@"SHT_NOTE"
	.sectionflags	@"SHF_NOTE_NV_TKINFO"
	.tkinfo
        /*0018*/ 	.word	0x00000002
        /*0030*/ 	.string	""
        /*0030*/ 	.string	"ptxas"
        /*0030*/ 	.string	"Cuda compilation tools, release 13.0, V13.0.88"
        /*0030*/ 	.string	"Build cuda_13.0.r13.0/compiler.36424714_0"
        /*0030*/ 	.string	"-arch sm_100 -m 64 "



//--------------------- .note.nv.cuinfo           --------------------------
	.section	.note.nv.cuinfo,"",@"SHT_NOTE"
	.sectionflags	@"SHF_NOTE_NV_CUINFO"
        /*0018*/ 	.short	0x0002
        /*001a*/ 	.short	0x0064
        /*001c*/ 	.short	0x0082
	.zero		2


//--------------------- .nv.info                  --------------------------
	.section	.nv.info,"",@"SHT_CUDA_INFO"
	.align	4


	//----- nvinfo : EIATTR_REGCOUNT
	.align		4
        /*0000*/ 	.byte	0x04, 0x2f
        /*0002*/ 	.short	(.L_1 - .L_0)
	.align		4
.L_0:
        /*0004*/ 	.word	index@(_Z10matrix_mulPfS_S_iii)
        /*0008*/ 	.word	0x00000020


	//----- nvinfo : EIATTR_FRAME_SIZE
	.align		4
.L_1:
        /*000c*/ 	.byte	0x04, 0x11
        /*000e*/ 	.short	(.L_3 - .L_2)
	.align		4
.L_2:
        /*0010*/ 	.word	index@(_Z10matrix_mulPfS_S_iii)
        /*0014*/ 	.word	0x00000000


	//----- nvinfo : EIATTR_MIN_STACK_SIZE
	.align		4
.L_3:
        /*0018*/ 	.byte	0x04, 0x12
        /*001a*/ 	.short	(.L_5 - .L_4)
	.align		4
.L_4:
        /*001c*/ 	.word	index@(_Z10matrix_mulPfS_S_iii)
        /*0020*/ 	.word	0x00000000
.L_5:


//--------------------- .nv.compat                --------------------------
	.section	.nv.compat,"",@"SHT_CUDA_COMPAT_INFO"
	.align	4
        /*0000*/ 	.byte	0x02, 0x09, 0x00, 0x00, 0x02, 0x02, 0x01, 0x00, 0x02, 0x05, 0x05, 0x00, 0x03, 0x07, 0x01, 0x01
        /*0010*/ 	.byte	0x02, 0x03, 0x00, 0x00, 0x02, 0x06, 0x01, 0x00, 0x04, 0x0b, 0x08, 0x00, 0x09, 0x00, 0x00, 0x00
        /*0020*/ 	.byte	0x00, 0x00, 0x00, 0x00


//--------------------- .nv.info._Z10matrix_mulPfS_S_iii --------------------------
	.section	.nv.info._Z10matrix_mulPfS_S_iii,"",@"SHT_CUDA_INFO"
	.sectionflags	@""
	.align	4


	//----- nvinfo : EIATTR_CUDA_API_VERSION
	.align		4
        /*0000*/ 	.byte	0x04, 0x37
        /*0002*/ 	.short	(.L_7 - .L_6)
.L_6:
        /*0004*/ 	.word	0x00000082


	//----- nvinfo : EIATTR_KPARAM_INFO
	.align		4
.L_7:
        /*0008*/ 	.byte	0x04, 0x17
        /*000a*/ 	.short	(.L_9 - .L_8)
.L_8:
        /*000c*/ 	.word	0x00000000
        /*0010*/ 	.short	0x0005
        /*0012*/ 	.short	0x0020
        /*0014*/ 	.byte	0x00, 0xf0, 0x11, 0x00


	//----- nvinfo : EIATTR_KPARAM_INFO
	.align		4
.L_9:
        /*0018*/ 	.byte	0x04, 0x17
        /*001a*/ 	.short	(.L_11 - .L_10)
.L_10:
        /*001c*/ 	.word	0x00000000
        /*0020*/ 	.short	0x0004
        /*0022*/ 	.short	0x001c
        /*0024*/ 	.byte	0x00, 0xf0, 0x11, 0x00


	//----- nvinfo : EIATTR_KPARAM_INFO
	.align		4
.L_11:
        /*0028*/ 	.byte	0x04, 0x17
        /*002a*/ 	.short	(.L_13 - .L_12)
.L_12:
        /*002c*/ 	.word	0x00000000
        /*0030*/ 	.short	0x0003
        /*0032*/ 	.short	0x0018
        /*0034*/ 	.byte	0x00, 0xf0, 0x11, 0x00


	//----- nvinfo : EIATTR_KPARAM_INFO
	.align		4
.L_13:
        /*0038*/ 	.byte	0x04, 0x17
        /*003a*/ 	.short	(.L_15 - .L_14)
.L_14:
        /*003c*/ 	.word	0x00000000
        /*0040*/ 	.short	0x0002
        /*0042*/ 	.short	0x0010
        /*0044*/ 	.byte	0x00, 0xf5, 0x21, 0x00


	//----- nvinfo : EIATTR_KPARAM_INFO
	.align		4
.L_15:
        /*0048*/ 	.byte	0x04, 0x17
        /*004a*/ 	.short	(.L_17 - .L_16)
.L_16:
        /*004c*/ 	.word	0x00000000
        /*0050*/ 	.short	0x0001
        /*0052*/ 	.short	0x0008
        /*0054*/ 	.byte	0x00, 0xf5, 0x21, 0x00


	//----- nvinfo : EIATTR_KPARAM_INFO
	.align		4
.L_17:
        /*0058*/ 	.byte	0x04, 0x17
        /*005a*/ 	.short	(.L_19 - .L_18)
.L_18:
        /*005c*/ 	.word	0x00000000
        /*0060*/ 	.short	0x0000
        /*0062*/ 	.short	0x0000
        /*0064*/ 	.byte	0x00, 0xf5, 0x21, 0x00


	//----- nvinfo : EIATTR_SPARSE_MMA_MASK
	.align		4
.L_19:
        /*0068*/ 	.byte	0x03, 0x50
        /*006a*/ 	.short	0x0000


	//----- nvinfo : EIATTR_MAXREG_COUNT
	.align		4
        /*006c*/ 	.byte	0x03, 0x1b
        /*006e*/ 	.short	0x00ff


	//----- nvinfo : EIATTR_MERCURY_ISA_VERSION
	.align		4
        /*0070*/ 	.byte	0x03, 0x5f
        /*0072*/ 	.short	0x0101


	//----- nvinfo : EIATTR_VRC_CTA_INIT_COUNT
	.align		4
        /*0074*/ 	.byte	0x02, 0x4a
	.zero		1
	.zero		1


	//----- nvinfo : EIATTR_EXIT_INSTR_OFFSETS
	.align		4
        /*0078*/ 	.byte	0x04, 0x1c
        /*007a*/ 	.short	(.L_21 - .L_20)


	//   ....[0]....
.L_20:
        /*007c*/ 	.word	0x000000d0


	//   ....[1]....
        /*0080*/ 	.word	0x00000850


	//----- nvinfo : EIATTR_CBANK_PARAM_SIZE
	.align		4
.L_21:
        /*0084*/ 	.byte	0x03, 0x19
        /*0086*/ 	.short	0x0024


	//----- nvinfo : EIATTR_PARAM_CBANK
	.align		4
        /*0088*/ 	.byte	0x04, 0x0a
        /*008a*/ 	.short	(.L_23 - .L_22)
	.align		4
.L_22:
        /*008c*/ 	.word	index@(.nv.constant0._Z10matrix_mulPfS_S_iii)
        /*0090*/ 	.short	0x0380
        /*0092*/ 	.short	0x0024


	//----- nvinfo : EIATTR_SW_WAR
	.align		4
.L_23:
        /*0094*/ 	.byte	0x04, 0x36
        /*0096*/ 	.short	(.L_25 - .L_24)
.L_24:
        /*0098*/ 	.word	0x00000008
.L_25:


//--------------------- .nv.callgraph             --------------------------
	.section	.nv.callgraph,"",@"SHT_CUDA_CALLGRAPH"
	.align	4
	.sectionentsize	8
	.align		4
        /*0000*/ 	.word	0x00000000
	.align		4
        /*0004*/ 	.word	0xffffffff
	.align		4
        /*0008*/ 	.word	0x00000000
	.align		4
        /*000c*/ 	.word	0xfffffffe
	.align		4
        /*0010*/ 	.word	0x00000000
	.align		4
        /*0014*/ 	.word	0xfffffffd
	.align		4
        /*0018*/ 	.word	0x00000000
	.align		4
        /*001c*/ 	.word	0xfffffffc


//--------------------- .text._Z10matrix_mulPfS_S_iii --------------------------
	.section	.text._Z10matrix_mulPfS_S_iii,"ax",@progbits
	.align	128
        .global         _Z10matrix_mulPfS_S_iii
        .type           _Z10matrix_mulPfS_S_iii,@function
        .size           _Z10matrix_mulPfS_S_iii,(.L_x_5 - _Z10matrix_mulPfS_S_iii)
        .other          _Z10matrix_mulPfS_S_iii,@"STO_CUDA_ENTRY STV_DEFAULT"
_Z10matrix_mulPfS_S_iii:
.text._Z10matrix_mulPfS_S_iii:
[----:B------:R-:W-:Y:S01]  /*0000*/  LDC R1, c[0x0][0x37c] ;  /* 0x0000df00ff017b82 */ /* 0x000fe20000000800 */
[----:B------:R-:W0:Y:S07]  /*0010*/  S2R R3, SR_TID.Y ;  /* 0x0000000000037919 */ /* 0x000e2e0000002200 */
[----:B------:R-:W0:Y:S01]  /*0020*/  S2UR UR4, SR_CTAID.Y ;  /* 0x00000000000479c3 */ /* 0x000e220000002600 */
[----:B------:R-:W1:Y:S01]  /*0030*/  LDCU UR6, c[0x0][0x398] ;  /* 0x00007300ff0677ac */ /* 0x000e620008000800 */
[----:B------:R-:W2:Y:S06]  /*0040*/  S2R R5, SR_TID.X ;  /* 0x0000000000057919 */ /* 0x000eac0000002100 */
[----:B------:R-:W0:Y:S08]  /*0050*/  LDC R0, c[0x0][0x364] ;  /* 0x0000d900ff007b82 */ /* 0x000e300000000800 */
[----:B------:R-:W2:Y:S08]  /*0060*/  S2UR UR5, SR_CTAID.X ;  /* 0x00000000000579c3 */ /* 0x000eb00000002500 */
[----:B------:R-:W2:Y:S08]  /*0070*/  LDC R14, c[0x0][0x360] ;  /* 0x0000d800ff0e7b82 */ /* 0x000eb00000000800 */
[----:B------:R-:W3:Y:S01]  /*0080*/  LDC R15, c[0x0][0x3a0] ;  /* 0x0000e800ff0f7b82 */ /* 0x000ee20000000800 */
[----:B0-----:R-:W-:-:S02]  /*0090*/  IMAD R0, R0, UR4, R3 ;  /* 0x0000000400007c24 */ /* 0x001fc4000f8e0203 */
[----:B--2---:R-:W-:-:S03]  /*00a0*/  IMAD R14, R14, UR5, R5 ;  /* 0x000000050e0e7c24 */ /* 0x004fc6000f8e0205 */
[----:B---3--:R-:W-:-:S04]  /*00b0*/  ISETP.GE.AND P0, PT, R0, R15, PT ;  /* 0x0000000f0000720c */ /* 0x008fc80003f06270 */
[----:B-1----:R-:W-:-:S13]  /*00c0*/  ISETP.GE.OR P0, PT, R14, UR6, P0 ;  /* 0x000000060e007c0c */ /* 0x002fda0008706670 */
[----:B------:R-:W-:Y:S05]  /*00d0*/  @P0 EXIT ;  /* 0x000000000000094d */ /* 0x000fea0003800000 */
[----:B------:R-:W0:Y:S01]  /*00e0*/  LDC R17, c[0x0][0x39c] ;  /* 0x0000e700ff117b82 */ /* 0x000e220000000800 */
[----:B------:R-:W1:Y:S01]  /*00f0*/  LDCU.64 UR6, c[0x0][0x358] ;  /* 0x00006b00ff0677ac */ /* 0x000e620008000a00 */
[----:B------:R-:W-:Y:S01]  /*0100*/  HFMA2 R26, -RZ, RZ, 0, 0 ;  /* 0x00000000ff1a7431 */ /* 0x000fe200000001ff */
[----:B0-----:R-:W-:-:S13]  /*0110*/  ISETP.GE.AND P0, PT, R17, 0x1, PT ;  /* 0x000000011100780c */ /* 0x001fda0003f06270 */
[----:B-1----:R-:W-:Y:S05]  /*0120*/  @!P0 BRA `(.L_x_0) ;  /* 0x0000000400b88947 */ /* 0x002fea0003800000 */
[C---:B------:R-:W-:Y:S01]  /*0130*/  ISETP.GE.U32.AND P1, PT, R17.reuse, 0x8, PT ;  /* 0x000000081100780c */ /* 0x040fe20003f26070 */
[----:B------:R-:W-:Y:S01]  /*0140*/  IMAD R18, R14, R17, RZ ;  /* 0x000000110e127224 */ /* 0x000fe200078e02ff */
[----:B------:R-:W-:Y:S02]  /*0150*/  LOP3.LUT R25, R17, 0x7, RZ, 0xc0, !PT ;  /* 0x0000000711197812 */ /* 0x000fe400078ec0ff */
[----:B------:R-:W-:Y:S02]  /*0160*/  MOV R26, RZ ;  /* 0x000000ff001a7202 */ /* 0x000fe40000000f00 */
[----:B------:R-:W-:Y:S02]  /*0170*/  ISETP.NE.AND P0, PT, R25, RZ, PT ;  /* 0x000000ff1900720c */ /* 0x000fe40003f05270 */
[----:B------:R-:W-:-:S05]  /*0180*/  MOV R19, RZ ;  /* 0x000000ff00137202 */ /* 0x000fca0000000f00 */
[----:B------:R-:W-:Y:S06]  /*0190*/  @!P1 BRA `(.L_x_1) ;  /* 0x0000000000c49947 */ /* 0x000fec0003800000 */
[----:B------:R-:W0:Y:S01]  /*01a0*/  LDCU.64 UR4, c[0x0][0x388] ;  /* 0x00007100ff0477ac */ /* 0x000e220008000a00 */
[----:B------:R-:W-:Y:S02]  /*01b0*/  LOP3.LUT R19, R17, 0x7ffffff8, RZ, 0xc0, !PT ;  /* 0x7ffffff811137812 */ /* 0x000fe400078ec0ff */
[----:B------:R-:W-:Y:S02]  /*01c0*/  MOV R26, RZ ;  /* 0x000000ff001a7202 */ /* 0x000fe40000000f00 */
[----:B------:R-:W-:Y:S02]  /*01d0*/  MOV R16, R18 ;  /* 0x0000001200107202 */ /* 0x000fe40000000f00 */
[----:B------:R-:W-:Y:S02]  /*01e0*/  MOV R22, R0 ;  /* 0x0000000000167202 */ /* 0x000fe40000000f00 */
[----:B------:R-:W-:Y:S01]  /*01f0*/  IADD3 R20, PT, PT, -R19, RZ, RZ ;  /* 0x000000ff13147210 */ /* 0x000fe20007ffe1ff */
[----:B0-----:R-:W-:-:S04]  /*0200*/  UIADD3 UR4, UP0, UPT, UR4, 0x10, URZ ;  /* 0x0000001004047890 */ /* 0x001fc8000ff1e0ff */
[----:B------:R-:W-:-:S12]  /*0210*/  UIADD3.X UR5, UPT, UPT, URZ, UR5, URZ, UP0, !UPT ;  /* 0x00000005ff057290 */ /* 0x000fd800087fe4ff */
.L_x_2:
[----:B------:R-:W0:Y:S01]  /*0220*/  LDC.64 R12, c[0x0][0x390] ;  /* 0x0000e400ff0c7b82 */ /* 0x000e220000000a00 */
[----:B------:R-:W-:Y:S02]  /*0230*/  MOV R2, UR4 ;  /* 0x0000000400027c02 */ /* 0x000fe40008000f00 */
[----:B------:R-:W-:-:S03]  /*0240*/  MOV R3, UR5 ;  /* 0x0000000500037c02 */ /* 0x000fc60008000f00 */
[----:B------:R-:W-:-:S05]  /*0250*/  IMAD.WIDE R2, R16, 0x4, R2 ;  /* 0x0000000410027825 */ /* 0x000fca00078e0202 */
[----:B------:R-:W2:Y:S04]  /*0260*/  LDG.E R21, desc[UR6][R2.64+-0x10] ;  /* 0xfffff00602157981 */ /* 0x000ea8000c1e1900 */
[----:B------:R-:W3:Y:S04]  /*0270*/  LDG.E R23, desc[UR6][R2.64+-0xc] ;  /* 0xfffff40602177981 */ /* 0x000ee8000c1e1900 */
[----:B------:R-:W4:Y:S01]  /*0280*/  LDG.E R29, desc[UR6][R2.64+-0x8] ;  /* 0xfffff806021d7981 */ /* 0x000f22000c1e1900 */
[----:B0-----:R-:W-:-:S05]  /*0290*/  IMAD.WIDE R12, R22, 0x4, R12 ;  /* 0x00000004160c7825 */ /* 0x001fca00078e020c */
[----:B------:R0:W2:Y:S01]  /*02a0*/  LDG.E R24, desc[UR6][R12.64] ;  /* 0x000000060c187981 */ /* 0x0000a2000c1e1900 */
[----:B------:R-:W-:-:S04]  /*02b0*/  IMAD.WIDE R10, R15, 0x4, R12 ;  /* 0x000000040f0a7825 */ /* 0x000fc800078e020c */
[C---:B------:R-:W-:Y:S02]  /*02c0*/  IMAD.WIDE R4, R15.reuse, 0x4, R10 ;  /* 0x000000040f047825 */ /* 0x040fe400078e020a */
[----:B------:R-:W3:Y:S02]  /*02d0*/  LDG.E R10, desc[UR6][R10.64] ;  /* 0x000000060a0a7981 */ /* 0x000ee4000c1e1900 */
[C---:B------:R-:W-:Y:S02]  /*02e0*/  IMAD.WIDE R6, R15.reuse, 0x4, R4 ;  /* 0x000000040f067825 */ /* 0x040fe400078e0204 */
[----:B------:R1:W4:Y:S02]  /*02f0*/  LDG.E R28, desc[UR6][R4.64] ;  /* 0x00000006041c7981 */ /* 0x000324000c1e1900 */
[C---:B------:R-:W-:Y:S02]  /*0300*/  IMAD.WIDE R8, R15.reuse, 0x4, R6 ;  /* 0x000000040f087825 */ /* 0x040fe400078e0206 */
[----:B------:R-:W5:Y:S02]  /*0310*/  LDG.E R6, desc[UR6][R6.64] ;  /* 0x0000000606067981 */ /* 0x000f64000c1e1900 */
[----:B0-----:R-:W-:-:S05]  /*0320*/  IMAD.WIDE R12, R15, 0x4, R8 ;  /* 0x000000040f0c7825 */ /* 0x001fca00078e0208 */
[----:B------:R-:W5:Y:S04]  /*0330*/  LDG.E R11, desc[UR6][R12.64] ;  /* 0x000000060c0b7981 */ /* 0x000f68000c1e1900 */
[----:B------:R-:W5:Y:S04]  /*0340*/  LDG.E R7, desc[UR6][R8.64] ;  /* 0x0000000608077981 */ /* 0x000f68000c1e1900 */
[----:B------:R-:W5:Y:S04]  /*0350*/  LDG.E R9, desc[UR6][R2.64+-0x4] ;  /* 0xfffffc0602097981 */ /* 0x000f68000c1e1900 */
[----:B------:R-:W5:Y:S01]  /*0360*/  LDG.E R8, desc[UR6][R2.64+0x8] ;  /* 0x0000080602087981 */ /* 0x000f62000c1e1900 */
[----:B--2---:R-:W-:Y:S01]  /*0370*/  FFMA R24, R21, R24, R26 ;  /* 0x0000001815187223 */ /* 0x004fe2000000001a */
[----:B------:R-:W-:-:S02]  /*0380*/  IMAD.WIDE R26, R15, 0x4, R12 ;  /* 0x000000040f1a7825 */ /* 0x000fc400078e020c */
[----:B------:R-:W2:Y:S04]  /*0390*/  LDG.E R21, desc[UR6][R2.64] ;  /* 0x0000000602157981 */ /* 0x000ea8000c1e1900 */
[----:B------:R-:W2:Y:S01]  /*03a0*/  LDG.E R12, desc[UR6][R2.64+0x4] ;  /* 0x00000406020c7981 */ /* 0x000ea2000c1e1900 */
[----:B-1----:R-:W-:-:S03]  /*03b0*/  IMAD.WIDE R4, R15, 0x4, R26 ;  /* 0x000000040f047825 */ /* 0x002fc600078e021a */
[----:B------:R-:W2:Y:S04]  /*03c0*/  LDG.E R13, desc[UR6][R2.64+0xc] ;  /* 0x00000c06020d7981 */ /* 0x000ea8000c1e1900 */
[----:B------:R-:W2:Y:S04]  /*03d0*/  LDG.E R4, desc[UR6][R4.64] ;  /* 0x0000000604047981 */ /* 0x000ea8000c1e1900 */
[----:B------:R-:W2:Y:S01]  /*03e0*/  LDG.E R3, desc[UR6][R26.64] ;  /* 0x000000061a037981 */ /* 0x000ea2000c1e1900 */
[----:B---3--:R-:W-:Y:S01]  /*03f0*/  FFMA R10, R23, R10, R24 ;  /* 0x0000000a170a7223 */ /* 0x008fe20000000018 */
[----:B------:R-:W-:-:S03]  /*0400*/  IADD3 R20, PT, PT, R20, 0x8, RZ ;  /* 0x0000000814147810 */ /* 0x000fc60007ffe0ff */
[----:B----4-:R-:W-:Y:S01]  /*0410*/  FFMA R10, R29, R28, R10 ;  /* 0x0000001c1d0a7223 */ /* 0x010fe2000000000a */
[----:B------:R-:W-:Y:S02]  /*0420*/  ISETP.NE.AND P1, PT, R20, RZ, PT ;  /* 0x000000ff1400720c */ /* 0x000fe40003f25270 */
[----:B------:R-:W-:Y:S01]  /*0430*/  LEA R22, R15, R22, 0x3 ;  /* 0x000000160f167211 */ /* 0x000fe200078e18ff */
[----:B-----5:R-:W-:Y:S01]  /*0440*/  FFMA R6, R9, R6, R10 ;  /* 0x0000000609067223 */ /* 0x020fe2000000000a */
[----:B------:R-:W-:-:S03]  /*0450*/  IADD3 R16, PT, PT, R16, 0x8, RZ ;  /* 0x0000000810107810 */ /* 0x000fc60007ffe0ff */
[----:B--2---:R-:W-:-:S04]  /*0460*/  FFMA R7, R21, R7, R6 ;  /* 0x0000000715077223 */ /* 0x004fc80000000006 */
[----:B------:R-:W-:-:S04]  /*0470*/  FFMA R7, R12, R11, R7 ;  /* 0x0000000b0c077223 */ /* 0x000fc80000000007 */
[----:B------:R-:W-:-:S04]  /*0480*/  FFMA R8, R8, R3, R7 ;  /* 0x0000000308087223 */ /* 0x000fc80000000007 */
[----:B------:R-:W-:Y:S01]  /*0490*/  FFMA R26, R13, R4, R8 ;  /* 0x000000040d1a7223 */ /* 0x000fe20000000008 */
[----:B------:R-:W-:Y:S06]  /*04a0*/  @P1 BRA `(.L_x_2) ;  /* 0xfffffffc005c1947 */ /* 0x000fec000383ffff */
.L_x_1:
[----:B------:R-:W-:Y:S05]  /*04b0*/  @!P0 BRA `(.L_x_0) ;  /* 0x0000000000d48947 */ /* 0x000fea0003800000 */
[----:B------:R-:W-:Y:S02]  /*04c0*/  ISETP.GE.U32.AND P0, PT, R25, 0x4, PT ;  /* 0x000000041900780c */ /* 0x000fe40003f06070 */
[----:B------:R-:W-:-:S04]  /*04d0*/  LOP3.LUT R16, R17, 0x3, RZ, 0xc0, !PT ;  /* 0x0000000311107812 */ /* 0x000fc800078ec0ff */
[----:B------:R-:W-:-:S07]  /*04e0*/  ISETP.NE.AND P1, PT, R16, RZ, PT ;  /* 0x000000ff1000720c */ /* 0x000fce0003f25270 */
[----:B------:R-:W-:Y:S06]  /*04f0*/  @!P0 BRA `(.L_x_3) ;  /* 0x0000000000588947 */ /* 0x000fec0003800000 */
[----:B------:R-:W0:Y:S01]  /*0500*/  LDC.64 R8, c[0x0][0x390] ;  /* 0x0000e400ff087b82 */ /* 0x000e220000000a00 */
[----:B------:R-:W-:Y:S01]  /*0510*/  IMAD R7, R19, R15, R0 ;  /* 0x0000000f13077224 */ /* 0x000fe200078e0200 */
[----:B------:R-:W-:-:S06]  /*0520*/  IADD3 R5, PT, PT, R18, R19, RZ ;  /* 0x0000001312057210 */ /* 0x000fcc0007ffe0ff */
[----:B------:R-:W1:Y:S01]  /*0530*/  LDC.64 R2, c[0x0][0x388] ;  /* 0x0000e200ff027b82 */ /* 0x000e620000000a00 */
[----:B0-----:R-:W-:-:S04]  /*0540*/  IMAD.WIDE R8, R7, 0x4, R8 ;  /* 0x0000000407087825 */ /* 0x001fc800078e0208 */
[----:B------:R-:W-:Y:S02]  /*0550*/  IMAD.WIDE R10, R15, 0x4, R8 ;  /* 0x000000040f0a7825 */ /* 0x000fe400078e0208 */
[----:B------:R-:W2:Y:S02]  /*0560*/  LDG.E R8, desc[UR6][R8.64] ;  /* 0x0000000608087981 */ /* 0x000ea4000c1e1900 */
[----:B-1----:R-:W-:-:S04]  /*0570*/  IMAD.WIDE R2, R5, 0x4, R2 ;  /* 0x0000000405027825 */ /* 0x002fc800078e0202 */
[C---:B------:R-:W-:Y:S01]  /*0580*/  IMAD.WIDE R4, R15.reuse, 0x4, R10 ;  /* 0x000000040f047825 */ /* 0x040fe200078e020a */
[----:B------:R-:W2:Y:S04]  /*0590*/  LDG.E R13, desc[UR6][R2.64] ;  /* 0x00000006020d7981 */ /* 0x000ea8000c1e1900 */
[----:B------:R-:W3:Y:S01]  /*05a0*/  LDG.E R10, desc[UR6][R10.64] ;  /* 0x000000060a0a7981 */ /* 0x000ee2000c1e1900 */
[----:B------:R-:W-:-:S03]  /*05b0*/  IMAD.WIDE R6, R15, 0x4, R4 ;  /* 0x000000040f067825 */ /* 0x000fc600078e0204 */
[----:B------:R-:W3:Y:S04]  /*05c0*/  LDG.E R12, desc[UR6][R2.64+0x4] ;  /* 0x00000406020c7981 */ /* 0x000ee8000c1e1900 */
[----:B------:R-:W4:Y:S04]  /*05d0*/  LDG.E R20, desc[UR6][R4.64] ;  /* 0x0000000604147981 */ /* 0x000f28000c1e1900 */
[----:B------:R-:W4:Y:S04]  /*05e0*/  LDG.E R21, desc[UR6][R2.64+0x8] ;  /* 0x0000080602157981 */ /* 0x000f28000c1e1900 */
[----:B------:R-:W5:Y:S04]  /*05f0*/  LDG.E R23, desc[UR6][R2.64+0xc] ;  /* 0x00000c0602177981 */ /* 0x000f68000c1e1900 */
[----:B------:R-:W5:Y:S01]  /*0600*/  LDG.E R6, desc[UR6][R6.64] ;  /* 0x0000000606067981 */ /* 0x000f62000c1e1900 */
[----:B------:R-:W-:Y:S01]  /*0610*/  IADD3 R19, PT, PT, R19, 0x4, RZ ;  /* 0x0000000413137810 */ /* 0x000fe20007ffe0ff */
[----:B--2---:R-:W-:-:S04]  /*0620*/  FFMA R13, R13, R8, R26 ;  /* 0x000000080d0d7223 */ /* 0x004fc8000000001a */
[----:B---3--:R-:W-:-:S04]  /*0630*/  FFMA R12, R12, R10, R13 ;  /* 0x0000000a0c0c7223 */ /* 0x008fc8000000000d */
[----:B----4-:R-:W-:-:S04]  /*0640*/  FFMA R12, R21, R20, R12 ;  /* 0x00000014150c7223 */ /* 0x010fc8000000000c */
[----:B-----5:R-:W-:-:S07]  /*0650*/  FFMA R26, R23, R6, R12 ;  /* 0x00000006171a7223 */ /* 0x020fce000000000c */
.L_x_3:
[----:B------:R-:W-:Y:S05]  /*0660*/  @!P1 BRA `(.L_x_0) ;  /* 0x0000000000689947 */ /* 0x000fea0003800000 */
[----:B------:R-:W-:Y:S02]  /*0670*/  ISETP.NE.AND P0, PT, R16, 0x1, PT ;  /* 0x000000011000780c */ /* 0x000fe40003f05270 */
[----:B------:R-:W-:-:S04]  /*0680*/  LOP3.LUT R17, R17, 0x1, RZ, 0xc0, !PT ;  /* 0x0000000111117812 */ /* 0x000fc800078ec0ff */
[----:B------:R-:W-:-:S07]  /*0690*/  ISETP.NE.U32.AND P1, PT, R17, 0x1, PT ;  /* 0x000000011100780c */ /* 0x000fce0003f25070 */
[----:B------:R-:W0:Y:S01]  /*06a0*/  @P0 LDC.64 R8, c[0x0][0x390] ;  /* 0x0000e400ff080b82 */ /* 0x000e220000000a00 */
[C---:B------:R-:W-:Y:S01]  /*06b0*/  @P0 IMAD R13, R19.reuse, R15, R0 ;  /* 0x0000000f130d0224 */ /* 0x040fe200078e0200 */
[----:B------:R-:W-:Y:S02]  /*06c0*/  @P0 IADD3 R11, PT, PT, R18, R19, RZ ;  /* 0x00000013120b0210 */ /* 0x000fe40007ffe0ff */
[----:B------:R-:W-:-:S04]  /*06d0*/  @P0 IADD3 R19, PT, PT, R19, 0x2, RZ ;  /* 0x0000000213130810 */ /* 0x000fc80007ffe0ff */
[----:B------:R-:W1:Y:S08]  /*06e0*/  @P0 LDC.64 R6, c[0x0][0x388] ;  /* 0x0000e200ff060b82 */ /* 0x000e700000000a00 */
[----:B------:R-:W2:Y:S08]  /*06f0*/  @!P1 LDC.64 R4, c[0x0][0x388] ;  /* 0x0000e200ff049b82 */ /* 0x000eb00000000a00 */
[----:B------:R-:W3:Y:S01]  /*0700*/  @!P1 LDC.64 R2, c[0x0][0x390] ;  /* 0x0000e400ff029b82 */ /* 0x000ee20000000a00 */
[----:B0-----:R-:W-:Y:S01]  /*0710*/  @P0 IMAD.WIDE R8, R13, 0x4, R8 ;  /* 0x000000040d080825 */ /* 0x001fe200078e0208 */
[----:B------:R-:W-:-:S03]  /*0720*/  @!P1 IADD3 R13, PT, PT, R18, R19, RZ ;  /* 0x00000013120d9210 */ /* 0x000fc60007ffe0ff */
[----:B------:R-:W-:Y:S01]  /*0730*/  @!P1 IMAD R19, R19, R15, R0 ;  /* 0x0000000f13139224 */ /* 0x000fe200078e0200 */
[----:B------:R-:W4:Y:S01]  /*0740*/  @P0 LDG.E R12, desc[UR6][R8.64] ;  /* 0x00000006080c0981 */ /* 0x000f22000c1e1900 */
[----:B-1----:R-:W-:-:S04]  /*0750*/  @P0 IMAD.WIDE R6, R11, 0x4, R6 ;  /* 0x000000040b060825 */ /* 0x002fc800078e0206 */
[----:B------:R-:W-:Y:S01]  /*0760*/  @P0 IMAD.WIDE R10, R15, 0x4, R8 ;  /* 0x000000040f0a0825 */ /* 0x000fe200078e0208 */
[----:B------:R-:W4:Y:S03]  /*0770*/  @P0 LDG.E R17, desc[UR6][R6.64] ;  /* 0x0000000606110981 */ /* 0x000f26000c1e1900 */
[----:B--2---:R-:W-:Y:S01]  /*0780*/  @!P1 IMAD.WIDE R4, R13, 0x4, R4 ;  /* 0x000000040d049825 */ /* 0x004fe200078e0204 */
[----:B------:R-:W2:Y:S04]  /*0790*/  @P0 LDG.E R21, desc[UR6][R6.64+0x4] ;  /* 0x0000040606150981 */ /* 0x000ea8000c1e1900 */
[----:B------:R-:W2:Y:S01]  /*07a0*/  @P0 LDG.E R10, desc[UR6][R10.64] ;  /* 0x000000060a0a0981 */ /* 0x000ea2000c1e1900 */
[----:B---3--:R-:W-:-:S03]  /*07b0*/  @!P1 IMAD.WIDE R2, R19, 0x4, R2 ;  /* 0x0000000413029825 */ /* 0x008fc600078e0202 */
[----:B------:R-:W3:Y:S04]  /*07c0*/  @!P1 LDG.E R5, desc[UR6][R4.64] ;  /* 0x0000000604059981 */ /* 0x000ee8000c1e1900 */
[----:B------:R-:W3:Y:S01]  /*07d0*/  @!P1 LDG.E R2, desc[UR6][R2.64] ;  /* 0x0000000602029981 */ /* 0x000ee2000c1e1900 */
[----:B----4-:R-:W-:-:S04]  /*07e0*/  @P0 FFMA R12, R17, R12, R26 ;  /* 0x0000000c110c0223 */ /* 0x010fc8000000001a */
[----:B--2---:R-:W-:-:S04]  /*07f0*/  @P0 FFMA R26, R21, R10, R12 ;  /* 0x0000000a151a0223 */ /* 0x004fc8000000000c */
[----:B---3--:R-:W-:-:S07]  /*0800*/  @!P1 FFMA R26, R5, R2, R26 ;  /* 0x00000002051a9223 */ /* 0x008fce000000001a */
.L_x_0:
[----:B------:R-:W0:Y:S01]  /*0810*/  LDC.64 R2, c[0x0][0x380] ;  /* 0x0000e000ff027b82 */ /* 0x000e220000000a00 */
[----:B------:R-:W-:-:S04]  /*0820*/  IMAD R15, R14, R15, R0 ;  /* 0x0000000f0e0f7224 */ /* 0x000fc800078e0200 */
[----:B0-----:R-:W-:-:S05]  /*0830*/  IMAD.WIDE R2, R15, 0x4, R2 ;  /* 0x000000040f027825 */ /* 0x001fca00078e0202 */
[----:B------:R-:W-:Y:S01]  /*0840*/  STG.E desc[UR6][R2.64], R26 ;  /* 0x0000001a02007986 */ /* 0x000fe2000c101906 */
[----:B------:R-:W-:Y:S05]  /*0850*/  EXIT ;  /* 0x000000000000794d */ /* 0x000fea0003800000 */
.L_x_4:
[----:B------:R-:W-:-:S00]  /*0860*/  BRA `(.L_x_4) ;  /* 0xfffffffc00fc7947 */ /* 0x000fc0000383ffff */
[----:B------:R-:W-:-:S00]  /*0870*/  NOP ;  /* 0x0000000000007918 */ /* 0x000fc00000000000 */
        /* <DEDUP_REMOVED lines=8> */
.L_x_5:


//--------------------- .nv.shared.reserved.0     --------------------------
	.section	.nv.shared.reserved.0,"aw",@nobits
	.weak		__nv_reservedSMEM_offset_0_alias
	.size		__nv_reservedSMEM_offset_0_alias, 0, 64
	.other		__nv_reservedSMEM_offset_0_alias,@"STO_CUDA_RESERVED_SHARED STV_DEFAULT"
__nv_reservedSMEM_offset_0_alias:
	.zero		0
	.zero		64


//--------------------- .nv.constant0._Z10matrix_mulPfS_S_iii --------------------------
	.section	.nv.constant0._Z10matrix_mulPfS_S_iii,"a",@progbits
	.sectionflags	@""
	.align	4
.nv.constant0._Z10matrix_mulPfS_S_iii:
	.zero		932


//--------------------- SYMBOLS --------------------------

	.type		.nv.reservedSmem.offset0,@object
	.size		.nv.reservedSmem.offset0,0x4
